//
// Generated by NVIDIA NVVM Compiler
//
// Compiler Build ID: CL-36424714
// Cuda compilation tools, release 13.0, V13.0.88
// Based on NVVM 20.0.0
//

.version 9.0
.target sm_100
.address_size 64

	// .globl	_Z15naive_transposePfPKfi

.visible .entry _Z15naive_transposePfPKfi(
	.param .u64 .ptr .align 1 _Z15naive_transposePfPKfi_param_0,
	.param .u64 .ptr .align 1 _Z15naive_transposePfPKfi_param_1,
	.param .u32 _Z15naive_transposePfPKfi_param_2
)
{
	.reg .b32 	%r<17>;
	.reg .b32 	%f<5>;
	.reg .b64 	%rd<15>;

	ld.param.u64 	%rd1, [_Z15naive_transposePfPKfi_param_0];
	ld.param.u64 	%rd2, [_Z15naive_transposePfPKfi_param_1];
	ld.param.u32 	%r1, [_Z15naive_transposePfPKfi_param_2];
	mov.u32 	%r2, %ctaid.x;
	shl.b32 	%r3, %r2, 5;
	mov.u32 	%r4, %tid.x;
	add.s32 	%r5, %r3, %r4;
	mov.u32 	%r6, %ctaid.y;
	shl.b32 	%r7, %r6, 5;
	mov.u32 	%r8, %tid.y;
	add.s32 	%r9, %r7, %r8;
	mad.lo.s32 	%r10, %r1, %r5, %r9;
	cvta.to.global.u64 	%rd3, %rd2;
	cvta.to.global.u64 	%rd4, %rd1;
	mad.lo.s32 	%r11, %r9, %r1, %r5;
	mul.wide.s32 	%rd5, %r11, 4;
	add.s64 	%rd6, %rd3, %rd5;
	ld.global.f32 	%f1, [%rd6];
	mul.wide.s32 	%rd7, %r10, 4;
	add.s64 	%rd8, %rd4, %rd7;
	st.global.f32 	[%rd8], %f1;
	shl.b32 	%r12, %r1, 3;
	add.s32 	%r13, %r11, %r12;
	mul.wide.s32 	%rd9, %r13, 4;
	add.s64 	%rd10, %rd3, %rd9;
	ld.global.f32 	%f2, [%rd10];
	st.global.f32 	[%rd8+32], %f2;
	shl.b32 	%r14, %r1, 4;
	add.s32 	%r15, %r11, %r14;
	mul.wide.s32 	%rd11, %r15, 4;
	add.s64 	%rd12, %rd3, %rd11;
	ld.global.f32 	%f3, [%rd12];
	st.global.f32 	[%rd8+64], %f3;
	add.s32 	%r16, %r15, %r12;
	mul.wide.s32 	%rd13, %r16, 4;
	add.s64 	%rd14, %rd3, %rd13;
	ld.global.f32 	%f4, [%rd14];
	st.global.f32 	[%rd8+96], %f4;
	ret;

}


// ===== COMPILED SASS (sm_100) =====

	.target	sm_100

	.elftype	@"ET_EXEC"


//--------------------- .note.nv.tkinfo           --------------------------
	.section	.note.nv.tkinfo,"",@"SHT_NOTE"
	.sectionflags	@"SHF_NOTE_NV_TKINFO"
	.tkinfo
        /*0018*/ 	.word	0x00000002
        /*0030*/ 	.string	""
        /*0030*/ 	.string	"ptxas"
        /*0030*/ 	.string	"Cuda compilation tools, release 13.0, V13.0.88"
        /*0030*/ 	.string	"Build cuda_13.0.r13.0/compiler.36424714_0"
        /*0030*/ 	.string	"-arch sm_100 -m 64 "



//--------------------- .note.nv.cuinfo           --------------------------
	.section	.note.nv.cuinfo,"",@"SHT_NOTE"
	.sectionflags	@"SHF_NOTE_NV_CUINFO"
        /*0018*/ 	.short	0x0002
        /*001a*/ 	.short	0x0064
        /*001c*/ 	.short	0x0082
	.zero		2


//--------------------- .nv.info                  --------------------------
	.section	.nv.info,"",@"SHT_CUDA_INFO"
	.align	4


	//----- nvinfo : EIATTR_REGCOUNT
	.align		4
        /*0000*/ 	.byte	0x04, 0x2f
        /*0002*/ 	.short	(.L_1 - .L_0)
	.align		4
.L_0:
        /*0004*/ 	.word	index@(_Z15naive_transposePfPKfi)
        /*0008*/ 	.word	0x00000010


	//----- nvinfo : EIATTR_FRAME_SIZE
	.align		4
.L_1:
        /*000c*/ 	.byte	0x04, 0x11
        /*000e*/ 	.short	(.L_3 - .L_2)
	.align		4
.L_2:
        /*0010*/ 	.word	index@(_Z15naive_transposePfPKfi)
        /*0014*/ 	.word	0x00000000


	//----- nvinfo : EIATTR_MIN_STACK_SIZE
	.align		4
.L_3:
        /*0018*/ 	.byte	0x04, 0x12
        /*001a*/ 	.short	(.L_5 - .L_4)
	.align		4
.L_4:
        /*001c*/ 	.word	index@(_Z15naive_transposePfPKfi)
        /*0020*/ 	.word	0x00000000
.L_5:


//--------------------- .nv.compat                --------------------------
	.section	.nv.compat,"",@"SHT_CUDA_COMPAT_INFO"
	.align	4
        /*0000*/ 	.byte	0x02, 0x09, 0x00, 0x00, 0x02, 0x02, 0x01, 0x00, 0x02, 0x05, 0x05, 0x00, 0x03, 0x07, 0x01, 0x01
        /*0010*/ 	.byte	0x02, 0x03, 0x00, 0x00, 0x02, 0x06, 0x01, 0x00, 0x04, 0x0b, 0x08, 0x00, 0x09, 0x00, 0x00, 0x00
        /*0020*/ 	.byte	0x00, 0x00, 0x00, 0x00


//--------------------- .nv.info._Z15naive_transposePfPKfi --------------------------
	.section	.nv.info._Z15naive_transposePfPKfi,"",@"SHT_CUDA_INFO"
	.sectionflags	@""
	.align	4


	//----- nvinfo : EIATTR_CUDA_API_VERSION
	.align		4
        /*0000*/ 	.byte	0x04, 0x37
        /*0002*/ 	.short	(.L_7 - .L_6)
.L_6:
        /*0004*/ 	.word	0x00000082


	//----- nvinfo : EIATTR_KPARAM_INFO
	.align		4
.L_7:
        /*0008*/ 	.byte	0x04, 0x17
        /*000a*/ 	.short	(.L_9 - .L_8)
.L_8:
        /*000c*/ 	.word	0x00000000
        /*0010*/ 	.short	0x0002
        /*0012*/ 	.short	0x0010
        /*0014*/ 	.byte	0x00, 0xf0, 0x11, 0x00


	//----- nvinfo : EIATTR_KPARAM_INFO
	.align		4
.L_9:
        /*0018*/ 	.byte	0x04, 0x17
        /*001a*/ 	.short	(.L_11 - .L_10)
.L_10:
        /*001c*/ 	.word	0x00000000
        /*0020*/ 	.short	0x0001
        /*0022*/ 	.short	0x0008
        /*0024*/ 	.byte	0x00, 0xf5, 0x21, 0x00


	//----- nvinfo : EIATTR_KPARAM_INFO
	.align		4
.L_11:
        /*0028*/ 	.byte	0x04, 0x17
        /*002a*/ 	.short	(.L_13 - .L_12)
.L_12:
        /*002c*/ 	.word	0x00000000
        /*0030*/ 	.short	0x0000
        /*0032*/ 	.short	0x0000
        /*0034*/ 	.byte	0x00, 0xf5, 0x21, 0x00


	//----- nvinfo : EIATTR_SPARSE_MMA_MASK
	.align		4
.L_13:
        /*0038*/ 	.byte	0x03, 0x50
        /*003a*/ 	.short	0x0000


	//----- nvinfo : EIATTR_MAXREG_COUNT
	.align		4
        /*003c*/ 	.byte	0x03, 0x1b
        /*003e*/ 	.short	0x00ff


	//----- nvinfo : EIATTR_MERCURY_ISA_VERSION
	.align		4
        /*0040*/ 	.byte	0x03, 0x5f
        /*0042*/ 	.short	0x0101


	//----- nvinfo : EIATTR_VRC_CTA_INIT_COUNT
	.align		4
        /*0044*/ 	.byte	0x02, 0x4a
	.zero		1
	.zero		1


	//----- nvinfo : EIATTR_EXIT_INSTR_OFFSETS
	.align		4
        /*0048*/ 	.byte	0x04, 0x1c
        /*004a*/ 	.short	(.L_15 - .L_14)


	//   ....[0]....
.L_14:
        /*004c*/ 	.word	0x000001d0


	//----- nvinfo : EIATTR_CBANK_PARAM_SIZE
	.align		4
.L_15:
        /*0050*/ 	.byte	0x03, 0x19
        /*0052*/ 	.short	0x0014


	//----- nvinfo : EIATTR_PARAM_CBANK
	.align		4
        /*0054*/ 	.byte	0x04, 0x0a
        /*0056*/ 	.short	(.L_17 - .L_16)
	.align		4
.L_16:
        /*0058*/ 	.word	index@(.nv.constant0._Z15naive_transposePfPKfi)
        /*005c*/ 	.short	0x0380
        /*005e*/ 	.short	0x0014


	//----- nvinfo : EIATTR_SW_WAR
	.align		4
.L_17:
        /*0060*/ 	.byte	0x04, 0x36
        /*0062*/ 	.short	(.L_19 - .L_18)
.L_18:
        /*0064*/ 	.word	0x00000008
.L_19:


//--------------------- .nv.callgraph             --------------------------
	.section	.nv.callgraph,"",@"SHT_CUDA_CALLGRAPH"
	.align	4
	.sectionentsize	8
	.align		4
        /*0000*/ 	.word	0x00000000
	.align		4
        /*0004*/ 	.word	0xffffffff
	.align		4
        /*0008*/ 	.word	0x00000000
	.align		4
        /*000c*/ 	.word	0xfffffffe
	.align		4
        /*0010*/ 	.word	0x00000000
	.align		4
        /*0014*/ 	.word	0xfffffffd
	.align		4
        /*0018*/ 	.word	0x00000000
	.align		4
        /*001c*/ 	.word	0xfffffffc


//--------------------- .text._Z15naive_transposePfPKfi --------------------------
	.section	.text._Z15naive_transposePfPKfi,"ax",@progbits
	.align	128
        .global         _Z15naive_transposePfPKfi
        .type           _Z15naive_transposePfPKfi,@function
        .size           _Z15naive_transposePfPKfi,(.L_x_1 - _Z15naive_transposePfPKfi)
        .other          _Z15naive_transposePfPKfi,@"STO_CUDA_ENTRY STV_DEFAULT"
_Z15naive_transposePfPKfi:
.text._Z15naive_transposePfPKfi:
[----:B------:R-:W-:Y:S01]  /*0000*/  LDC R1, c[0x0][0x37c] ;  /* 0x0000df00ff017b82 */ /* 0x000fe20000000800 */
[----:B------:R-:W0:Y:S07]  /*0010*/  S2R R0, SR_CTAID.X ;  /* 0x0000000000007919 */ /* 0x000e2e0000002500 */
[----:B------:R-:W1:Y:S01]  /*0020*/  LDC R12, c[0x0][0x390] ;  /* 0x0000e400ff0c7b82 */ /* 0x000e620000000800 */
[----:B------:R-:W2:Y:S01]  /*0030*/  LDCU.64 UR4, c[0x0][0x358] ;  /* 0x00006b00ff0477ac */ /* 0x000ea20008000a00 */
[----:B------:R-:W0:Y:S01]  /*0040*/  S2R R5, SR_TID.X ;  /* 0x0000000000057919 */ /* 0x000e220000002100 */
[----:B------:R-:W3:Y:S05]  /*0050*/  S2R R9, SR_CTAID.Y ;  /* 0x0000000000097919 */ /* 0x000eea0000002600 */
[----:B------:R-:W4:Y:S01]  /*0060*/  LDC.64 R2, c[0x0][0x388] ;  /* 0x0000e200ff027b82 */ /* 0x000f220000000a00 */
[----:B------:R-:W3:Y:S07]  /*0070*/  S2R R4, SR_TID.Y ;  /* 0x0000000000047919 */ /* 0x000eee0000002200 */
[----:B------:R-:W5:Y:S01]  /*0080*/  LDC.64 R6, c[0x0][0x380] ;  /* 0x0000e000ff067b82 */ /* 0x000f620000000a00 */
[----:B0-----:R-:W-:-:S02]  /*0090*/  LEA R0, R0, R5, 0x5 ;  /* 0x0000000500007211 */ /* 0x001fc400078e28ff */
[----:B---3--:R-:W-:-:S05]  /*00a0*/  LEA R9, R9, R4, 0x5 ;  /* 0x0000000409097211 */ /* 0x008fca00078e28ff */
[----:B-1----:R-:W-:-:S04]  /*00b0*/  IMAD R11, R9, R12, R0 ;  /* 0x0000000c090b7224 */ /* 0x002fc800078e0200 */
[----:B----4-:R-:W-:-:S06]  /*00c0*/  IMAD.WIDE R4, R11, 0x4, R2 ;  /* 0x000000040b047825 */ /* 0x010fcc00078e0202 */
[----:B--2---:R-:W2:Y:S01]  /*00d0*/  LDG.E R5, desc[UR4][R4.64] ;  /* 0x0000000404057981 */ /* 0x004ea2000c1e1900 */
[----:B------:R-:W-:Y:S01]  /*00e0*/  IMAD R9, R0, R12, R9 ;  /* 0x0000000c00097224 */ /* 0x000fe200078e0209 */
[----:B------:R-:W-:-:S03]  /*00f0*/  LEA R13, R12, R11, 0x3 ;  /* 0x0000000b0c0d7211 */ /* 0x000fc600078e18ff */
[----:B-----5:R-:W-:-:S04]  /*0100*/  IMAD.WIDE R6, R9, 0x4, R6 ;  /* 0x0000000409067825 */ /* 0x020fc800078e0206 */
[----:B------:R-:W-:Y:S01]  /*0110*/  IMAD.WIDE R8, R13, 0x4, R2 ;  /* 0x000000040d087825 */ /* 0x000fe200078e0202 */
[----:B--2---:R-:W-:Y:S05]  /*0120*/  STG.E desc[UR4][R6.64], R5 ;  /* 0x0000000506007986 */ /* 0x004fea000c101904 */
[----:B------:R-:W2:Y:S01]  /*0130*/  LDG.E R9, desc[UR4][R8.64] ;  /* 0x0000000408097981 */ /* 0x000ea2000c1e1900 */
[----:B------:R-:W-:-:S05]  /*0140*/  LEA R13, R12, R11, 0x4 ;  /* 0x0000000b0c0d7211 */ /* 0x000fca00078e20ff */
[--C-:B------:R-:W-:Y:S01]  /*0150*/  IMAD.WIDE R10, R13, 0x4, R2.reuse ;  /* 0x000000040d0a7825 */ /* 0x100fe200078e0202 */
[----:B------:R-:W-:Y:S01]  /*0160*/  LEA R13, R12, R13, 0x3 ;  /* 0x0000000d0c0d7211 */ /* 0x000fe200078e18ff */
[----:B--2---:R-:W-:Y:S04]  /*0170*/  STG.E desc[UR4][R6.64+0x20], R9 ;  /* 0x0000200906007986 */ /* 0x004fe8000c101904 */
[----:B------:R-:W2:Y:S01]  /*0180*/  LDG.E R11, desc[UR4][R10.64] ;  /* 0x000000040a0b7981 */ /* 0x000ea2000c1e1900 */
[----:B------:R-:W-:-:S03]  /*0190*/  IMAD.WIDE R2, R13, 0x4, R2 ;  /* 0x000000040d027825 */ /* 0x000fc600078e0202 */
[----:B--2---:R-:W-:Y:S04]  /*01a0*/  STG.E desc[UR4][R6.64+0x40], R11 ;  /* 0x0000400b06007986 */ /* 0x004fe8000c101904 */
[----:B------:R-:W2:Y:S04]  /*01b0*/  LDG.E R3, desc[UR4][R2.64] ;  /* 0x0000000402037981 */ /* 0x000ea8000c1e1900 */
[----:B--2---:R-:W-:Y:S01]  /*01c0*/  STG.E desc[UR4][R6.64+0x60], R3 ;  /* 0x0000600306007986 */ /* 0x004fe2000c101904 */
[----:B------:R-:W-:Y:S05]  /*01d0*/  EXIT ;  /* 0x000000000000794d */ /* 0x000fea0003800000 */
.L_x_0:
[----:B------:R-:W-:-:S00]  /*01e0*/  BRA `(.L_x_0) ;  /* 0xfffffffc00fc7947 */ /* 0x000fc0000383ffff */
[----:B------:R-:W-:-:S00]  /*01f0*/  NOP ;  /* 0x0000000000007918 */ /* 0x000fc00000000000 */
        /* <DEDUP_REMOVED lines=8> */
.L_x_1:


//--------------------- .nv.shared.reserved.0     --------------------------
	.section	.nv.shared.reserved.0,"aw",@nobits
	.weak		__nv_reservedSMEM_offset_0_alias
	.size		__nv_reservedSMEM_offset_0_alias, 0, 64
	.other		__nv_reservedSMEM_offset_0_alias,@"STO_CUDA_RESERVED_SHARED STV_DEFAULT"
__nv_reservedSMEM_offset_0_alias:
	.zero		0
	.zero		64


//--------------------- .nv.constant0._Z15naive_transposePfPKfi --------------------------
	.section	.nv.constant0._Z15naive_transposePfPKfi,"a",@progbits
	.sectionflags	@""
	.align	4
.nv.constant0._Z15naive_transposePfPKfi:
	.zero		916


//--------------------- SYMBOLS --------------------------

	.type		.nv.reservedSmem.offset0,@object
	.size		.nv.reservedSmem.offset0,0x4
